//
// Generated by NVIDIA NVVM Compiler
//
// Compiler Build ID: CL-36424714
// Cuda compilation tools, release 13.0, V13.0.88
// Based on NVVM 20.0.0
//

.version 9.0
.target sm_100
.address_size 64

	// .globl	_Z8jacobianPdS_S_iid

.visible .entry _Z8jacobianPdS_S_iid(
	.param .u64 .ptr .align 1 _Z8jacobianPdS_S_iid_param_0,
	.param .u64 .ptr .align 1 _Z8jacobianPdS_S_iid_param_1,
	.param .u64 .ptr .align 1 _Z8jacobianPdS_S_iid_param_2,
	.param .u32 _Z8jacobianPdS_S_iid_param_3,
	.param .u32 _Z8jacobianPdS_S_iid_param_4,
	.param .f64 _Z8jacobianPdS_S_iid_param_5
)
{
	.reg .pred 	%p<2>;
	.reg .b32 	%r<21>;
	.reg .b64 	%rd<20>;
	.reg .b64 	%fd<13>;

	ld.param.u64 	%rd1, [_Z8jacobianPdS_S_iid_param_0];
	ld.param.u64 	%rd2, [_Z8jacobianPdS_S_iid_param_1];
	ld.param.u64 	%rd3, [_Z8jacobianPdS_S_iid_param_2];
	ld.param.u32 	%r4, [_Z8jacobianPdS_S_iid_param_3];
	ld.param.f64 	%fd1, [_Z8jacobianPdS_S_iid_param_5];
	mov.u32 	%r5, %ctaid.x;
	mov.u32 	%r6, %ntid.x;
	mov.u32 	%r7, %tid.x;
	mad.lo.s32 	%r1, %r5, %r6, %r7;
	add.s32 	%r8, %r1, 1;
	mov.u32 	%r9, %ctaid.y;
	mov.u32 	%r10, %ntid.y;
	mov.u32 	%r11, %tid.y;
	mad.lo.s32 	%r12, %r9, %r10, %r11;
	add.s32 	%r13, %r12, 1;
	add.s32 	%r14, %r4, -1;
	max.s32 	%r15, %r8, %r13;
	setp.ge.s32 	%p1, %r15, %r14;
	@%p1 bra 	$L__BB0_2;
	cvta.to.global.u64 	%rd4, %rd1;
	cvta.to.global.u64 	%rd5, %rd3;
	cvta.to.global.u64 	%rd6, %rd2;
	mul.lo.s32 	%r16, %r4, %r1;
	cvt.s64.s32 	%rd7, %r16;
	cvt.u64.u32 	%rd8, %r12;
	add.s64 	%rd9, %rd7, %rd8;
	shl.b64 	%rd10, %rd9, 3;
	add.s64 	%rd11, %rd4, %rd10;
	ld.global.f64 	%fd2, [%rd11+8];
	shl.b32 	%r17, %r4, 1;
	add.s32 	%r18, %r16, %r17;
	cvt.s64.s32 	%rd12, %r18;
	add.s64 	%rd13, %rd12, %rd8;
	shl.b64 	%rd14, %rd13, 3;
	add.s64 	%rd15, %rd4, %rd14;
	ld.global.f64 	%fd3, [%rd15+8];
	add.f64 	%fd4, %fd2, %fd3;
	sub.s32 	%r19, %r18, %r4;
	add.s32 	%r20, %r19, %r12;
	mul.wide.s32 	%rd16, %r20, 8;
	add.s64 	%rd17, %rd4, %rd16;
	ld.global.f64 	%fd5, [%rd17];
	add.f64 	%fd6, %fd4, %fd5;
	ld.global.f64 	%fd7, [%rd17+16];
	add.f64 	%fd8, %fd6, %fd7;
	mul.f64 	%fd9, %fd1, %fd1;
	add.s64 	%rd18, %rd5, %rd16;
	ld.global.f64 	%fd10, [%rd18+8];
	fma.rn.f64 	%fd11, %fd9, %fd10, %fd8;
	mul.f64 	%fd12, %fd11, 0d3FD0000000000000;
	add.s64 	%rd19, %rd6, %rd16;
	st.global.f64 	[%rd19+8], %fd12;
$L__BB0_2:
	ret;

}


// ===== COMPILED SASS (sm_100) =====

	.target	sm_100

	.elftype	@"ET_EXEC"


//--------------------- .note.nv.tkinfo           --------------------------
	.section	.note.nv.tkinfo,"",@"SHT_NOTE"
	.sectionflags	@"SHF_NOTE_NV_TKINFO"
	.tkinfo
        /*0018*/ 	.word	0x00000002
        /*0030*/ 	.string	""
        /*0030*/ 	.string	"ptxas"
        /*0030*/ 	.string	"Cuda compilation tools, release 13.0, V13.0.88"
        /*0030*/ 	.string	"Build cuda_13.0.r13.0/compiler.36424714_0"
        /*0030*/ 	.string	"-arch sm_100 -m 64 "



//--------------------- .note.nv.cuinfo           --------------------------
	.section	.note.nv.cuinfo,"",@"SHT_NOTE"
	.sectionflags	@"SHF_NOTE_NV_CUINFO"
        /*0018*/ 	.short	0x0002
        /*001a*/ 	.short	0x0064
        /*001c*/ 	.short	0x0082
	.zero		2


//--------------------- .nv.info                  --------------------------
	.section	.nv.info,"",@"SHT_CUDA_INFO"
	.align	4


	//----- nvinfo : EIATTR_REGCOUNT
	.align		4
        /*0000*/ 	.byte	0x04, 0x2f
        /*0002*/ 	.short	(.L_1 - .L_0)
	.align		4
.L_0:
        /*0004*/ 	.word	index@(_Z8jacobianPdS_S_iid)
        /*0008*/ 	.word	0x00000014


	//----- nvinfo : EIATTR_FRAME_SIZE
	.align		4
.L_1:
        /*000c*/ 	.byte	0x04, 0x11
        /*000e*/ 	.short	(.L_3 - .L_2)
	.align		4
.L_2:
        /*0010*/ 	.word	index@(_Z8jacobianPdS_S_iid)
        /*0014*/ 	.word	0x00000000


	//----- nvinfo : EIATTR_MIN_STACK_SIZE
	.align		4
.L_3:
        /*0018*/ 	.byte	0x04, 0x12
        /*001a*/ 	.short	(.L_5 - .L_4)
	.align		4
.L_4:
        /*001c*/ 	.word	index@(_Z8jacobianPdS_S_iid)
        /*0020*/ 	.word	0x00000000
.L_5:


//--------------------- .nv.compat                --------------------------
	.section	.nv.compat,"",@"SHT_CUDA_COMPAT_INFO"
	.align	4
        /*0000*/ 	.byte	0x02, 0x09, 0x00, 0x00, 0x02, 0x02, 0x01, 0x00, 0x02, 0x05, 0x05, 0x00, 0x03, 0x07, 0x01, 0x01
        /*0010*/ 	.byte	0x02, 0x03, 0x00, 0x00, 0x02, 0x06, 0x01, 0x00, 0x04, 0x0b, 0x08, 0x00, 0x01, 0x00, 0x00, 0x00
        /*0020*/ 	.byte	0x00, 0x00, 0x00, 0x00


//--------------------- .nv.info._Z8jacobianPdS_S_iid --------------------------
	.section	.nv.info._Z8jacobianPdS_S_iid,"",@"SHT_CUDA_INFO"
	.sectionflags	@""
	.align	4


	//----- nvinfo : EIATTR_CUDA_API_VERSION
	.align		4
        /*0000*/ 	.byte	0x04, 0x37
        /*0002*/ 	.short	(.L_7 - .L_6)
.L_6:
        /*0004*/ 	.word	0x00000082


	//----- nvinfo : EIATTR_KPARAM_INFO
	.align		4
.L_7:
        /*0008*/ 	.byte	0x04, 0x17
        /*000a*/ 	.short	(.L_9 - .L_8)
.L_8:
        /*000c*/ 	.word	0x00000000
        /*0010*/ 	.short	0x0005
        /*0012*/ 	.short	0x0020
        /*0014*/ 	.byte	0x00, 0xf0, 0x21, 0x00


	//----- nvinfo : EIATTR_KPARAM_INFO
	.align		4
.L_9:
        /*0018*/ 	.byte	0x04, 0x17
        /*001a*/ 	.short	(.L_11 - .L_10)
.L_10:
        /*001c*/ 	.word	0x00000000
        /*0020*/ 	.short	0x0004
        /*0022*/ 	.short	0x001c
        /*0024*/ 	.byte	0x00, 0xf0, 0x11, 0x00


	//----- nvinfo : EIATTR_KPARAM_INFO
	.align		4
.L_11:
        /*0028*/ 	.byte	0x04, 0x17
        /*002a*/ 	.short	(.L_13 - .L_12)
.L_12:
        /*002c*/ 	.word	0x00000000
        /*0030*/ 	.short	0x0003
        /*0032*/ 	.short	0x0018
        /*0034*/ 	.byte	0x00, 0xf0, 0x11, 0x00


	//----- nvinfo : EIATTR_KPARAM_INFO
	.align		4
.L_13:
        /*0038*/ 	.byte	0x04, 0x17
        /*003a*/ 	.short	(.L_15 - .L_14)
.L_14:
        /*003c*/ 	.word	0x00000000
        /*0040*/ 	.short	0x0002
        /*0042*/ 	.short	0x0010
        /*0044*/ 	.byte	0x00, 0xf5, 0x21, 0x00


	//----- nvinfo : EIATTR_KPARAM_INFO
	.align		4
.L_15:
        /*0048*/ 	.byte	0x04, 0x17
        /*004a*/ 	.short	(.L_17 - .L_16)
.L_16:
        /*004c*/ 	.word	0x00000000
        /*0050*/ 	.short	0x0001
        /*0052*/ 	.short	0x0008
        /*0054*/ 	.byte	0x00, 0xf5, 0x21, 0x00


	//----- nvinfo : EIATTR_KPARAM_INFO
	.align		4
.L_17:
        /*0058*/ 	.byte	0x04, 0x17
        /*005a*/ 	.short	(.L_19 - .L_18)
.L_18:
        /*005c*/ 	.word	0x00000000
        /*0060*/ 	.short	0x0000
        /*0062*/ 	.short	0x0000
        /*0064*/ 	.byte	0x00, 0xf5, 0x21, 0x00


	//----- nvinfo : EIATTR_SPARSE_MMA_MASK
	.align		4
.L_19:
        /*0068*/ 	.byte	0x03, 0x50
        /*006a*/ 	.short	0x0000


	//----- nvinfo : EIATTR_MAXREG_COUNT
	.align		4
        /*006c*/ 	.byte	0x03, 0x1b
        /*006e*/ 	.short	0x00ff


	//----- nvinfo : EIATTR_MERCURY_ISA_VERSION
	.align		4
        /*0070*/ 	.byte	0x03, 0x5f
        /*0072*/ 	.short	0x0101


	//----- nvinfo : EIATTR_VRC_CTA_INIT_COUNT
	.align		4
        /*0074*/ 	.byte	0x02, 0x4a
	.zero		1
	.zero		1


	//----- nvinfo : EIATTR_EXIT_INSTR_OFFSETS
	.align		4
        /*0078*/ 	.byte	0x04, 0x1c
        /*007a*/ 	.short	(.L_21 - .L_20)


	//   ....[0]....
.L_20:
        /*007c*/ 	.word	0x000000e0


	//   ....[1]....
        /*0080*/ 	.word	0x000002f0


	//----- nvinfo : EIATTR_CBANK_PARAM_SIZE
	.align		4
.L_21:
        /*0084*/ 	.byte	0x03, 0x19
        /*0086*/ 	.short	0x0028


	//----- nvinfo : EIATTR_PARAM_CBANK
	.align		4
        /*0088*/ 	.byte	0x04, 0x0a
        /*008a*/ 	.short	(.L_23 - .L_22)
	.align		4
.L_22:
        /*008c*/ 	.word	index@(.nv.constant0._Z8jacobianPdS_S_iid)
        /*0090*/ 	.short	0x0380
        /*0092*/ 	.short	0x0028


	//----- nvinfo : EIATTR_SW_WAR
	.align		4
.L_23:
        /*0094*/ 	.byte	0x04, 0x36
        /*0096*/ 	.short	(.L_25 - .L_24)
.L_24:
        /*0098*/ 	.word	0x00000008
.L_25:


//--------------------- .nv.callgraph             --------------------------
	.section	.nv.callgraph,"",@"SHT_CUDA_CALLGRAPH"
	.align	4
	.sectionentsize	8
	.align		4
        /*0000*/ 	.word	0x00000000
	.align		4
        /*0004*/ 	.word	0xffffffff
	.align		4
        /*0008*/ 	.word	0x00000000
	.align		4
        /*000c*/ 	.word	0xfffffffe
	.align		4
        /*0010*/ 	.word	0x00000000
	.align		4
        /*0014*/ 	.word	0xfffffffd
	.align		4
        /*0018*/ 	.word	0x00000000
	.align		4
        /*001c*/ 	.word	0xfffffffc


//--------------------- .text._Z8jacobianPdS_S_iid --------------------------
	.section	.text._Z8jacobianPdS_S_iid,"ax",@progbits
	.align	128
        .global         _Z8jacobianPdS_S_iid
        .type           _Z8jacobianPdS_S_iid,@function
        .size           _Z8jacobianPdS_S_iid,(.L_x_1 - _Z8jacobianPdS_S_iid)
        .other          _Z8jacobianPdS_S_iid,@"STO_CUDA_ENTRY STV_DEFAULT"
_Z8jacobianPdS_S_iid:
.text._Z8jacobianPdS_S_iid:
[----:B------:R-:W-:Y:S01]  /*0000*/  LDC R1, c[0x0][0x37c] ;  /* 0x0000df00ff017b82 */ /* 0x000fe20000000800 */
[----:B------:R-:W0:Y:S07]  /*0010*/  S2R R5, SR_TID.Y ;  /* 0x0000000000057919 */ /* 0x000e2e0000002200 */
[----:B------:R-:W1:Y:S01]  /*0020*/  LDC R0, c[0x0][0x360] ;  /* 0x0000d800ff007b82 */ /* 0x000e620000000800 */
[----:B------:R-:W1:Y:S07]  /*0030*/  S2R R3, SR_TID.X ;  /* 0x0000000000037919 */ /* 0x000e6e0000002100 */
[----:B------:R-:W0:Y:S08]  /*0040*/  S2UR UR5, SR_CTAID.Y ;  /* 0x00000000000579c3 */ /* 0x000e300000002600 */
[----:B------:R-:W0:Y:S08]  /*0050*/  LDC R4, c[0x0][0x364] ;  /* 0x0000d900ff047b82 */ /* 0x000e300000000800 */
[----:B------:R-:W1:Y:S08]  /*0060*/  S2UR UR4, SR_CTAID.X ;  /* 0x00000000000479c3 */ /* 0x000e700000002500 */
[----:B------:R-:W2:Y:S01]  /*0070*/  LDC R10, c[0x0][0x398] ;  /* 0x0000e600ff0a7b82 */ /* 0x000ea20000000800 */
[----:B0-----:R-:W-:-:S02]  /*0080*/  IMAD R4, R4, UR5, R5 ;  /* 0x0000000504047c24 */ /* 0x001fc4000f8e0205 */
[----:B-1----:R-:W-:Y:S02]  /*0090*/  IMAD R0, R0, UR4, R3 ;  /* 0x0000000400007c24 */ /* 0x002fe4000f8e0203 */
[----:B------:R-:W-:-:S05]  /*00a0*/  VIADD R3, R4, 0x1 ;  /* 0x0000000104037836 */ /* 0x000fca0000000000 */
[----:B------:R-:W-:Y:S01]  /*00b0*/  VIADDMNMX R3, R0, 0x1, R3, !PT ;  /* 0x0000000100037846 */ /* 0x000fe20007800103 */
[----:B--2---:R-:W-:-:S05]  /*00c0*/  VIADD R2, R10, 0xffffffff ;  /* 0xffffffff0a027836 */ /* 0x004fca0000000000 */
[----:B------:R-:W-:-:S13]  /*00d0*/  ISETP.GE.AND P0, PT, R3, R2, PT ;  /* 0x000000020300720c */ /* 0x000fda0003f06270 */
[----:B------:R-:W-:Y:S05]  /*00e0*/  @P0 EXIT ;  /* 0x000000000000094d */ /* 0x000fea0003800000 */
[----:B------:R-:W0:Y:S01]  /*00f0*/  LDCU.64 UR6, c[0x0][0x380] ;  /* 0x00007000ff0677ac */ /* 0x000e220008000a00 */
[----:B------:R-:W-:Y:S01]  /*0100*/  IMAD R5, R0, R10, RZ ;  /* 0x0000000a00057224 */ /* 0x000fe200078e02ff */
[----:B------:R-:W1:Y:S01]  /*0110*/  LDC.64 R2, c[0x0][0x380] ;  /* 0x0000e000ff027b82 */ /* 0x000e620000000a00 */
[----:B------:R-:W2:Y:S02]  /*0120*/  LDCU.64 UR4, c[0x0][0x358] ;  /* 0x00006b00ff0477ac */ /* 0x000ea40008000a00 */
[----:B------:R-:W-:Y:S01]  /*0130*/  IMAD R9, R10, 0x2, R5 ;  /* 0x000000020a097824 */ /* 0x000fe200078e0205 */
[----:B------:R-:W-:-:S04]  /*0140*/  IADD3 R7, P1, PT, R4, R5, RZ ;  /* 0x0000000504077210 */ /* 0x000fc80007f3e0ff */
[----:B------:R-:W-:Y:S01]  /*0150*/  IADD3 R0, P0, PT, R4, R9, RZ ;  /* 0x0000000904007210 */ /* 0x000fe20007f1e0ff */
[----:B------:R-:W3:Y:S01]  /*0160*/  LDC.64 R12, c[0x0][0x390] ;  /* 0x0000e400ff0c7b82 */ /* 0x000ee20000000a00 */
[----:B------:R-:W-:Y:S02]  /*0170*/  LEA.HI.X.SX32 R8, R5, RZ, 0x1, P1 ;  /* 0x000000ff05087211 */ /* 0x000fe400008f0eff */
[----:B------:R-:W-:Y:S02]  /*0180*/  LEA.HI.X.SX32 R5, R9, RZ, 0x1, P0 ;  /* 0x000000ff09057211 */ /* 0x000fe400000f0eff */
[----:B0-----:R-:W-:-:S03]  /*0190*/  LEA R14, P1, R7, UR6, 0x3 ;  /* 0x00000006070e7c11 */ /* 0x001fc6000f8218ff */
[----:B------:R-:W0:Y:S01]  /*01a0*/  LDC.64 R16, c[0x0][0x3a0] ;  /* 0x0000e800ff107b82 */ /* 0x000e220000000a00 */
[C---:B------:R-:W-:Y:S02]  /*01b0*/  LEA R6, P0, R0.reuse, UR6, 0x3 ;  /* 0x0000000600067c11 */ /* 0x040fe4000f8018ff */
[----:B------:R-:W-:Y:S02]  /*01c0*/  LEA.HI.X R15, R7, UR7, R8, 0x3, P1 ;  /* 0x00000007070f7c11 */ /* 0x000fe400088f1c08 */
[----:B------:R-:W-:Y:S02]  /*01d0*/  LEA.HI.X R7, R0, UR7, R5, 0x3, P0 ;  /* 0x0000000700077c11 */ /* 0x000fe400080f1c05 */
[----:B------:R-:W-:Y:S02]  /*01e0*/  IADD3 R0, PT, PT, R4, -R10, R9 ;  /* 0x8000000a04007210 */ /* 0x000fe40007ffe009 */
[----:B--2---:R-:W2:Y:S04]  /*01f0*/  LDG.E.64 R4, desc[UR4][R14.64+0x8] ;  /* 0x000008040e047981 */ /* 0x004ea8000c1e1b00 */
[----:B------:R-:W2:Y:S01]  /*0200*/  LDG.E.64 R6, desc[UR4][R6.64+0x8] ;  /* 0x0000080406067981 */ /* 0x000ea2000c1e1b00 */
[----:B-1----:R-:W-:-:S05]  /*0210*/  IMAD.WIDE R2, R0, 0x8, R2 ;  /* 0x0000000800027825 */ /* 0x002fca00078e0202 */
[----:B------:R-:W4:Y:S01]  /*0220*/  LDG.E.64 R8, desc[UR4][R2.64] ;  /* 0x0000000402087981 */ /* 0x000f22000c1e1b00 */
[----:B---3--:R-:W-:-:S03]  /*0230*/  IMAD.WIDE R12, R0, 0x8, R12 ;  /* 0x00000008000c7825 */ /* 0x008fc600078e020c */
[----:B------:R-:W3:Y:S04]  /*0240*/  LDG.E.64 R10, desc[UR4][R2.64+0x10] ;  /* 0x00001004020a7981 */ /* 0x000ee8000c1e1b00 */
[----:B------:R-:W5:Y:S01]  /*0250*/  LDG.E.64 R12, desc[UR4][R12.64+0x8] ;  /* 0x000008040c0c7981 */ /* 0x000f62000c1e1b00 */
[----:B--2---:R-:W-:Y:S02]  /*0260*/  DADD R4, R4, R6 ;  /* 0x0000000004047229 */ /* 0x004fe40000000006 */
[----:B0-----:R-:W-:-:S06]  /*0270*/  DMUL R6, R16, R16 ;  /* 0x0000001010067228 */ /* 0x001fcc0000000000 */
[----:B----4-:R-:W-:Y:S01]  /*0280*/  DADD R4, R4, R8 ;  /* 0x0000000004047229 */ /* 0x010fe20000000008 */
[----:B------:R-:W0:Y:S07]  /*0290*/  LDC.64 R8, c[0x0][0x388] ;  /* 0x0000e200ff087b82 */ /* 0x000e2e0000000a00 */
[----:B---3--:R-:W-:-:S08]  /*02a0*/  DADD R4, R4, R10 ;  /* 0x0000000004047229 */ /* 0x008fd0000000000a */
[----:B-----5:R-:W-:-:S08]  /*02b0*/  DFMA R4, R6, R12, R4 ;  /* 0x0000000c0604722b */ /* 0x020fd00000000004 */
[----:B------:R-:W-:Y:S01]  /*02c0*/  DMUL R4, R4, 0.25 ;  /* 0x3fd0000004047828 */ /* 0x000fe20000000000 */
[----:B0-----:R-:W-:-:S06]  /*02d0*/  IMAD.WIDE R2, R0, 0x8, R8 ;  /* 0x0000000800027825 */ /* 0x001fcc00078e0208 */
[----:B------:R-:W-:Y:S01]  /*02e0*/  STG.E.64 desc[UR4][R2.64+0x8], R4 ;  /* 0x0000080402007986 */ /* 0x000fe2000c101b04 */
[----:B------:R-:W-:Y:S05]  /*02f0*/  EXIT ;  /* 0x000000000000794d */ /* 0x000fea0003800000 */
.L_x_0:
[----:B------:R-:W-:-:S00]  /*0300*/  BRA `(.L_x_0) ;  /* 0xfffffffc00fc7947 */ /* 0x000fc0000383ffff */
[----:B------:R-:W-:-:S00]  /*0310*/  NOP ;  /* 0x0000000000007918 */ /* 0x000fc00000000000 */
        /* <DEDUP_REMOVED lines=14> */
.L_x_1:


//--------------------- .nv.shared.reserved.0     --------------------------
	.section	.nv.shared.reserved.0,"aw",@nobits
	.weak		__nv_reservedSMEM_offset_0_alias
	.size		__nv_reservedSMEM_offset_0_alias, 0, 64
	.other		__nv_reservedSMEM_offset_0_alias,@"STO_CUDA_RESERVED_SHARED STV_DEFAULT"
__nv_reservedSMEM_offset_0_alias:
	.zero		0
	.zero		64


//--------------------- .nv.constant0._Z8jacobianPdS_S_iid --------------------------
	.section	.nv.constant0._Z8jacobianPdS_S_iid,"a",@progbits
	.sectionflags	@""
	.align	4
.nv.constant0._Z8jacobianPdS_S_iid:
	.zero		936


//--------------------- SYMBOLS --------------------------

	.type		.nv.reservedSmem.offset0,@object
	.size		.nv.reservedSmem.offset0,0x4
